//
// Generated by NVIDIA NVVM Compiler
//
// Compiler Build ID: CL-36424714
// Cuda compilation tools, release 13.0, V13.0.88
// Based on NVVM 20.0.0
//

.version 9.0
.target sm_100
.address_size 64

	// .globl	_Z10SomeKernelPiS_iiii

.visible .entry _Z10SomeKernelPiS_iiii(
	.param .u64 .ptr .align 1 _Z10SomeKernelPiS_iiii_param_0,
	.param .u64 .ptr .align 1 _Z10SomeKernelPiS_iiii_param_1,
	.param .u32 _Z10SomeKernelPiS_iiii_param_2,
	.param .u32 _Z10SomeKernelPiS_iiii_param_3,
	.param .u32 _Z10SomeKernelPiS_iiii_param_4,
	.param .u32 _Z10SomeKernelPiS_iiii_param_5
)
{
	.reg .pred 	%p<9>;
	.reg .b32 	%r<25>;
	.reg .b64 	%rd<11>;

	ld.param.u64 	%rd3, [_Z10SomeKernelPiS_iiii_param_0];
	ld.param.u64 	%rd4, [_Z10SomeKernelPiS_iiii_param_1];
	ld.param.u32 	%r7, [_Z10SomeKernelPiS_iiii_param_2];
	ld.param.u32 	%r8, [_Z10SomeKernelPiS_iiii_param_3];
	ld.param.u32 	%r9, [_Z10SomeKernelPiS_iiii_param_4];
	ld.param.u32 	%r10, [_Z10SomeKernelPiS_iiii_param_5];
	mov.u32 	%r11, %ctaid.x;
	mov.u32 	%r12, %ntid.x;
	mov.u32 	%r13, %tid.x;
	mad.lo.s32 	%r14, %r11, %r12, %r13;
	mul.lo.s32 	%r23, %r10, %r14;
	add.s32 	%r2, %r23, %r10;
	setp.ge.u32 	%p1, %r23, %r2;
	setp.ge.s32 	%p2, %r23, %r7;
	or.pred  	%p3, %p1, %p2;
	@%p3 bra 	$L__BB0_7;
	cvta.to.global.u64 	%rd1, %rd4;
	cvta.to.global.u64 	%rd2, %rd3;
$L__BB0_2:
	mov.u32 	%r24, %r9;
$L__BB0_3:
	setp.lt.s32 	%p4, %r24, 1;
	@%p4 bra 	$L__BB0_6;
	mul.lo.s32 	%r15, %r24, %r8;
	add.s32 	%r16, %r15, %r23;
	mul.wide.s32 	%rd5, %r16, 4;
	add.s64 	%rd6, %rd1, %rd5;
	ld.global.u32 	%r17, [%rd6];
	add.s32 	%r24, %r24, -1;
	sub.s32 	%r18, %r15, %r8;
	add.s32 	%r19, %r18, %r23;
	mul.wide.s32 	%rd7, %r19, 4;
	add.s64 	%rd8, %rd1, %rd7;
	ld.global.u32 	%r20, [%rd8];
	sub.s32 	%r21, %r17, %r20;
	abs.s32 	%r22, %r21;
	setp.lt.u32 	%p5, %r22, 11;
	@%p5 bra 	$L__BB0_3;
	mul.wide.s32 	%rd9, %r23, 4;
	add.s64 	%rd10, %rd2, %rd9;
	st.global.u32 	[%rd10], %r24;
$L__BB0_6:
	add.s32 	%r23, %r23, 1;
	setp.lt.u32 	%p6, %r23, %r2;
	setp.lt.s32 	%p7, %r23, %r7;
	and.pred  	%p8, %p6, %p7;
	@%p8 bra 	$L__BB0_2;
$L__BB0_7:
	ret;

}


// ===== COMPILED SASS (sm_100) =====

	.target	sm_100

	.elftype	@"ET_EXEC"


//--------------------- .note.nv.tkinfo           --------------------------
	.section	.note.nv.tkinfo,"",@"SHT_NOTE"
	.sectionflags	@"SHF_NOTE_NV_TKINFO"
	.tkinfo
        /*0018*/ 	.word	0x00000002
        /*0030*/ 	.string	""
        /*0030*/ 	.string	"ptxas"
        /*0030*/ 	.string	"Cuda compilation tools, release 13.0, V13.0.88"
        /*0030*/ 	.string	"Build cuda_13.0.r13.0/compiler.36424714_0"
        /*0030*/ 	.string	"-arch sm_100 -m 64 "



//--------------------- .note.nv.cuinfo           --------------------------
	.section	.note.nv.cuinfo,"",@"SHT_NOTE"
	.sectionflags	@"SHF_NOTE_NV_CUINFO"
        /*0018*/ 	.short	0x0002
        /*001a*/ 	.short	0x0064
        /*001c*/ 	.short	0x0082
	.zero		2


//--------------------- .nv.info                  --------------------------
	.section	.nv.info,"",@"SHT_CUDA_INFO"
	.align	4


	//----- nvinfo : EIATTR_REGCOUNT
	.align		4
        /*0000*/ 	.byte	0x04, 0x2f
        /*0002*/ 	.short	(.L_1 - .L_0)
	.align		4
.L_0:
        /*0004*/ 	.word	index@(_Z10SomeKernelPiS_iiii)
        /*0008*/ 	.word	0x0000000e


	//----- nvinfo : EIATTR_FRAME_SIZE
	.align		4
.L_1:
        /*000c*/ 	.byte	0x04, 0x11
        /*000e*/ 	.short	(.L_3 - .L_2)
	.align		4
.L_2:
        /*0010*/ 	.word	index@(_Z10SomeKernelPiS_iiii)
        /*0014*/ 	.word	0x00000000


	//----- nvinfo : EIATTR_MIN_STACK_SIZE
	.align		4
.L_3:
        /*0018*/ 	.byte	0x04, 0x12
        /*001a*/ 	.short	(.L_5 - .L_4)
	.align		4
.L_4:
        /*001c*/ 	.word	index@(_Z10SomeKernelPiS_iiii)
        /*0020*/ 	.word	0x00000000
.L_5:


//--------------------- .nv.compat                --------------------------
	.section	.nv.compat,"",@"SHT_CUDA_COMPAT_INFO"
	.align	4
        /*0000*/ 	.byte	0x02, 0x09, 0x00, 0x00, 0x02, 0x02, 0x01, 0x00, 0x02, 0x05, 0x05, 0x00, 0x03, 0x07, 0x01, 0x01
        /*0010*/ 	.byte	0x02, 0x03, 0x00, 0x00, 0x02, 0x06, 0x01, 0x00, 0x04, 0x0b, 0x08, 0x00, 0x09, 0x00, 0x00, 0x00
        /*0020*/ 	.byte	0x00, 0x00, 0x00, 0x00


//--------------------- .nv.info._Z10SomeKernelPiS_iiii --------------------------
	.section	.nv.info._Z10SomeKernelPiS_iiii,"",@"SHT_CUDA_INFO"
	.sectionflags	@""
	.align	4


	//----- nvinfo : EIATTR_CUDA_API_VERSION
	.align		4
        /*0000*/ 	.byte	0x04, 0x37
        /*0002*/ 	.short	(.L_7 - .L_6)
.L_6:
        /*0004*/ 	.word	0x00000082


	//----- nvinfo : EIATTR_KPARAM_INFO
	.align		4
.L_7:
        /*0008*/ 	.byte	0x04, 0x17
        /*000a*/ 	.short	(.L_9 - .L_8)
.L_8:
        /*000c*/ 	.word	0x00000000
        /*0010*/ 	.short	0x0005
        /*0012*/ 	.short	0x001c
        /*0014*/ 	.byte	0x00, 0xf0, 0x11, 0x00


	//----- nvinfo : EIATTR_KPARAM_INFO
	.align		4
.L_9:
        /*0018*/ 	.byte	0x04, 0x17
        /*001a*/ 	.short	(.L_11 - .L_10)
.L_10:
        /*001c*/ 	.word	0x00000000
        /*0020*/ 	.short	0x0004
        /*0022*/ 	.short	0x0018
        /*0024*/ 	.byte	0x00, 0xf0, 0x11, 0x00


	//----- nvinfo : EIATTR_KPARAM_INFO
	.align		4
.L_11:
        /*0028*/ 	.byte	0x04, 0x17
        /*002a*/ 	.short	(.L_13 - .L_12)
.L_12:
        /*002c*/ 	.word	0x00000000
        /*0030*/ 	.short	0x0003
        /*0032*/ 	.short	0x0014
        /*0034*/ 	.byte	0x00, 0xf0, 0x11, 0x00


	//----- nvinfo : EIATTR_KPARAM_INFO
	.align		4
.L_13:
        /*0038*/ 	.byte	0x04, 0x17
        /*003a*/ 	.short	(.L_15 - .L_14)
.L_14:
        /*003c*/ 	.word	0x00000000
        /*0040*/ 	.short	0x0002
        /*0042*/ 	.short	0x0010
        /*0044*/ 	.byte	0x00, 0xf0, 0x11, 0x00


	//----- nvinfo : EIATTR_KPARAM_INFO
	.align		4
.L_15:
        /*0048*/ 	.byte	0x04, 0x17
        /*004a*/ 	.short	(.L_17 - .L_16)
.L_16:
        /*004c*/ 	.word	0x00000000
        /*0050*/ 	.short	0x0001
        /*0052*/ 	.short	0x0008
        /*0054*/ 	.byte	0x00, 0xf5, 0x21, 0x00


	//----- nvinfo : EIATTR_KPARAM_INFO
	.align		4
.L_17:
        /*0058*/ 	.byte	0x04, 0x17
        /*005a*/ 	.short	(.L_19 - .L_18)
.L_18:
        /*005c*/ 	.word	0x00000000
        /*0060*/ 	.short	0x0000
        /*0062*/ 	.short	0x0000
        /*0064*/ 	.byte	0x00, 0xf5, 0x21, 0x00


	//----- nvinfo : EIATTR_SPARSE_MMA_MASK
	.align		4
.L_19:
        /*0068*/ 	.byte	0x03, 0x50
        /*006a*/ 	.short	0x0000


	//----- nvinfo : EIATTR_MAXREG_COUNT
	.align		4
        /*006c*/ 	.byte	0x03, 0x1b
        /*006e*/ 	.short	0x00ff


	//----- nvinfo : EIATTR_MERCURY_ISA_VERSION
	.align		4
        /*0070*/ 	.byte	0x03, 0x5f
        /*0072*/ 	.short	0x0101


	//----- nvinfo : EIATTR_VRC_CTA_INIT_COUNT
	.align		4
        /*0074*/ 	.byte	0x02, 0x4a
	.zero		1
	.zero		1


	//----- nvinfo : EIATTR_EXIT_INSTR_OFFSETS
	.align		4
        /*0078*/ 	.byte	0x04, 0x1c
        /*007a*/ 	.short	(.L_21 - .L_20)


	//   ....[0]....
.L_20:
        /*007c*/ 	.word	0x000000b0


	//   ....[1]....
        /*0080*/ 	.word	0x000002c0


	//----- nvinfo : EIATTR_CRS_STACK_SIZE
	.align		4
.L_21:
        /*0084*/ 	.byte	0x04, 0x1e
        /*0086*/ 	.short	(.L_23 - .L_22)
.L_22:
        /*0088*/ 	.word	0x00000000


	//----- nvinfo : EIATTR_CBANK_PARAM_SIZE
	.align		4
.L_23:
        /*008c*/ 	.byte	0x03, 0x19
        /*008e*/ 	.short	0x0020


	//----- nvinfo : EIATTR_PARAM_CBANK
	.align		4
        /*0090*/ 	.byte	0x04, 0x0a
        /*0092*/ 	.short	(.L_25 - .L_24)
	.align		4
.L_24:
        /*0094*/ 	.word	index@(.nv.constant0._Z10SomeKernelPiS_iiii)
        /*0098*/ 	.short	0x0380
        /*009a*/ 	.short	0x0020


	//----- nvinfo : EIATTR_SW_WAR
	.align		4
.L_25:
        /*009c*/ 	.byte	0x04, 0x36
        /*009e*/ 	.short	(.L_27 - .L_26)
.L_26:
        /*00a0*/ 	.word	0x00000008
.L_27:


//--------------------- .nv.callgraph             --------------------------
	.section	.nv.callgraph,"",@"SHT_CUDA_CALLGRAPH"
	.align	4
	.sectionentsize	8
	.align		4
        /*0000*/ 	.word	0x00000000
	.align		4
        /*0004*/ 	.word	0xffffffff
	.align		4
        /*0008*/ 	.word	0x00000000
	.align		4
        /*000c*/ 	.word	0xfffffffe
	.align		4
        /*0010*/ 	.word	0x00000000
	.align		4
        /*0014*/ 	.word	0xfffffffd
	.align		4
        /*0018*/ 	.word	0x00000000
	.align		4
        /*001c*/ 	.word	0xfffffffc


//--------------------- .text._Z10SomeKernelPiS_iiii --------------------------
	.section	.text._Z10SomeKernelPiS_iiii,"ax",@progbits
	.align	128
        .global         _Z10SomeKernelPiS_iiii
        .type           _Z10SomeKernelPiS_iiii,@function
        .size           _Z10SomeKernelPiS_iiii,(.L_x_6 - _Z10SomeKernelPiS_iiii)
        .other          _Z10SomeKernelPiS_iiii,@"STO_CUDA_ENTRY STV_DEFAULT"
_Z10SomeKernelPiS_iiii:
.text._Z10SomeKernelPiS_iiii:
[----:B------:R-:W-:Y:S01]  /*0000*/  LDC R1, c[0x0][0x37c] ;  /* 0x0000df00ff017b82 */ /* 0x000fe20000000800 */
[----:B------:R-:W0:Y:S07]  /*0010*/  S2R R3, SR_TID.X ;  /* 0x0000000000037919 */ /* 0x000e2e0000002100 */
[----:B------:R-:W0:Y:S01]  /*0020*/  S2UR UR4, SR_CTAID.X ;  /* 0x00000000000479c3 */ /* 0x000e220000002500 */
[----:B------:R-:W1:Y:S01]  /*0030*/  LDCU UR5, c[0x0][0x39c] ;  /* 0x00007380ff0577ac */ /* 0x000e620008000800 */
[----:B------:R-:W2:Y:S06]  /*0040*/  LDCU UR6, c[0x0][0x390] ;  /* 0x00007200ff0677ac */ /* 0x000eac0008000800 */
[----:B------:R-:W0:Y:S02]  /*0050*/  LDC R0, c[0x0][0x360] ;  /* 0x0000d800ff007b82 */ /* 0x000e240000000800 */
[----:B0-----:R-:W-:-:S04]  /*0060*/  IMAD R0, R0, UR4, R3 ;  /* 0x0000000400007c24 */ /* 0x001fc8000f8e0203 */
[----:B-1----:R-:W-:-:S04]  /*0070*/  IMAD R0, R0, UR5, RZ ;  /* 0x0000000500007c24 */ /* 0x002fc8000f8e02ff */
[C---:B------:R-:W-:Y:S01]  /*0080*/  VIADD R9, R0.reuse, UR5 ;  /* 0x0000000500097c36 */ /* 0x040fe20008000000 */
[----:B--2---:R-:W-:-:S04]  /*0090*/  ISETP.GE.AND P0, PT, R0, UR6, PT ;  /* 0x0000000600007c0c */ /* 0x004fc8000bf06270 */
[----:B------:R-:W-:-:S13]  /*00a0*/  ISETP.GE.U32.OR P0, PT, R0, R9, P0 ;  /* 0x000000090000720c */ /* 0x000fda0000706470 */
[----:B------:R-:W-:Y:S05]  /*00b0*/  @P0 EXIT ;  /* 0x000000000000094d */ /* 0x000fea0003800000 */
[----:B------:R-:W0:Y:S02]  /*00c0*/  LDCU.64 UR4, c[0x0][0x358] ;  /* 0x00006b00ff0477ac */ /* 0x000e240008000a00 */
.L_x_4:
[----:B-1----:R-:W1:Y:S01]  /*00d0*/  LDC R10, c[0x0][0x394] ;  /* 0x0000e500ff0a7b82 */ /* 0x002e620000000800 */
[----:B--2---:R-:W2:Y:S01]  /*00e0*/  LDCU UR6, c[0x0][0x398] ;  /* 0x00007300ff0677ac */ /* 0x004ea20008000800 */
[----:B------:R-:W-:Y:S04]  /*00f0*/  BSSY.RECONVERGENT B0, `(.L_x_0) ;  /* 0x0000017000007945 */ /* 0x000fe80003800200 */
[----:B------:R-:W-:Y:S02]  /*0100*/  BSSY.RELIABLE B1, `(.L_x_1) ;  /* 0x0000012000017945 */ /* 0x000fe40003800100 */
[----:B---3--:R-:W3:Y:S01]  /*0110*/  LDC.64 R2, c[0x0][0x388] ;  /* 0x0000e200ff027b82 */ /* 0x008ee20000000a00 */
[----:B--2---:R-:W-:-:S07]  /*0120*/  IMAD.U32 R11, RZ, RZ, UR6 ;  /* 0x00000006ff0b7e24 */ /* 0x004fce000f8e00ff */
.L_x_3:
[----:B------:R-:W-:-:S13]  /*0130*/  ISETP.GE.AND P0, PT, R11, 0x1, PT ;  /* 0x000000010b00780c */ /* 0x000fda0003f06270 */
[----:B------:R-:W-:Y:S05]  /*0140*/  @!P0 BREAK.RELIABLE B1 ;  /* 0x0000000000018942 */ /* 0x000fea0003800100 */
[----:B------:R-:W-:Y:S05]  /*0150*/  @!P0 BRA `(.L_x_2) ;  /* 0x0000000000408947 */ /* 0x000fea0003800000 */
[CC--:B-1----:R-:W-:Y:S02]  /*0160*/  IMAD R7, R11.reuse, R10.reuse, -R10 ;  /* 0x0000000a0b077224 */ /* 0x0c2fe400078e0a0a */
[----:B------:R-:W-:-:S03]  /*0170*/  IMAD R5, R11, R10, R0 ;  /* 0x0000000a0b057224 */ /* 0x000fc600078e0200 */
[----:B------:R-:W-:Y:S01]  /*0180*/  IADD3 R7, PT, PT, R7, R0, RZ ;  /* 0x0000000007077210 */ /* 0x000fe20007ffe0ff */
[----:B---3--:R-:W-:-:S04]  /*0190*/  IMAD.WIDE R4, R5, 0x4, R2 ;  /* 0x0000000405047825 */ /* 0x008fc800078e0202 */
[----:B------:R-:W-:Y:S02]  /*01a0*/  IMAD.WIDE R6, R7, 0x4, R2 ;  /* 0x0000000407067825 */ /* 0x000fe400078e0202 */
[----:B0-----:R-:W2:Y:S04]  /*01b0*/  LDG.E R4, desc[UR4][R4.64] ;  /* 0x0000000404047981 */ /* 0x001ea8000c1e1900 */
[----:B------:R-:W2:Y:S01]  /*01c0*/  LDG.E R7, desc[UR4][R6.64] ;  /* 0x0000000406077981 */ /* 0x000ea2000c1e1900 */
[----:B------:R-:W-:Y:S01]  /*01d0*/  IADD3 R11, PT, PT, R11, -0x1, RZ ;  /* 0xffffffff0b0b7810 */ /* 0x000fe20007ffe0ff */
[----:B--2---:R-:W-:-:S05]  /*01e0*/  IMAD.IADD R8, R4, 0x1, -R7 ;  /* 0x0000000104087824 */ /* 0x004fca00078e0a07 */
[----:B------:R-:W-:-:S04]  /*01f0*/  IABS R8, R8 ;  /* 0x0000000800087213 */ /* 0x000fc80000000000 */
[----:B------:R-:W-:-:S13]  /*0200*/  ISETP.GE.U32.AND P0, PT, R8, 0xb, PT ;  /* 0x0000000b0800780c */ /* 0x000fda0003f06070 */
[----:B------:R-:W-:Y:S05]  /*0210*/  @!P0 BRA `(.L_x_3) ;  /* 0xfffffffc00c48947 */ /* 0x000fea000383ffff */
[----:B------:R-:W-:Y:S05]  /*0220*/  BSYNC.RELIABLE B1 ;  /* 0x0000000000017941 */ /* 0x000fea0003800100 */
.L_x_1:
[----:B------:R-:W0:Y:S02]  /*0230*/  LDC.64 R2, c[0x0][0x380] ;  /* 0x0000e000ff027b82 */ /* 0x000e240000000a00 */
[----:B0-----:R-:W-:-:S05]  /*0240*/  IMAD.WIDE R2, R0, 0x4, R2 ;  /* 0x0000000400027825 */ /* 0x001fca00078e0202 */
[----:B------:R2:W-:Y:S02]  /*0250*/  STG.E desc[UR4][R2.64], R11 ;  /* 0x0000000b02007986 */ /* 0x0005e4000c101904 */
.L_x_2:
[----:B0-----:R-:W-:Y:S05]  /*0260*/  BSYNC.RECONVERGENT B0 ;  /* 0x0000000000007941 */ /* 0x001fea0003800200 */
.L_x_0:
[----:B------:R-:W0:Y:S01]  /*0270*/  LDCU UR6, c[0x0][0x390] ;  /* 0x00007200ff0677ac */ /* 0x000e220008000800 */
[----:B------:R-:W-:-:S04]  /*0280*/  IADD3 R0, PT, PT, R0, 0x1, RZ ;  /* 0x0000000100007810 */ /* 0x000fc80007ffe0ff */
[C---:B------:R-:W-:Y:S02]  /*0290*/  ISETP.GE.U32.AND P0, PT, R0.reuse, R9, PT ;  /* 0x000000090000720c */ /* 0x040fe40003f06070 */
[----:B0-----:R-:W-:-:S13]  /*02a0*/  ISETP.LT.AND P1, PT, R0, UR6, PT ;  /* 0x0000000600007c0c */ /* 0x001fda000bf21270 */
[----:B------:R-:W-:Y:S05]  /*02b0*/  @!P0 BRA P1, `(.L_x_4) ;  /* 0xfffffffc00848947 */ /* 0x000fea000083ffff */
[----:B------:R-:W-:Y:S05]  /*02c0*/  EXIT ;  /* 0x000000000000794d */ /* 0x000fea0003800000 */
.L_x_5:
[----:B------:R-:W-:-:S00]  /*02d0*/  BRA `(.L_x_5) ;  /* 0xfffffffc00fc7947 */ /* 0x000fc0000383ffff */
[----:B------:R-:W-:-:S00]  /*02e0*/  NOP ;  /* 0x0000000000007918 */ /* 0x000fc00000000000 */
        /* <DEDUP_REMOVED lines=9> */
.L_x_6:


//--------------------- .nv.shared.reserved.0     --------------------------
	.section	.nv.shared.reserved.0,"aw",@nobits
	.weak		__nv_reservedSMEM_offset_0_alias
	.size		__nv_reservedSMEM_offset_0_alias, 0, 64
	.other		__nv_reservedSMEM_offset_0_alias,@"STO_CUDA_RESERVED_SHARED STV_DEFAULT"
__nv_reservedSMEM_offset_0_alias:
	.zero		0
	.zero		64


//--------------------- .nv.constant0._Z10SomeKernelPiS_iiii --------------------------
	.section	.nv.constant0._Z10SomeKernelPiS_iiii,"a",@progbits
	.sectionflags	@""
	.align	4
.nv.constant0._Z10SomeKernelPiS_iiii:
	.zero		928


//--------------------- SYMBOLS --------------------------

	.type		.nv.reservedSmem.offset0,@object
	.size		.nv.reservedSmem.offset0,0x4
